//
// Generated by NVIDIA NVVM Compiler
//
// Compiler Build ID: CL-36424714
// Cuda compilation tools, release 13.0, V13.0.88
// Based on NVVM 20.0.0
//

.version 9.0
.target sm_100
.address_size 64

	// .globl	_Z38CppLanguageExtensions_TextureFunctionsy

.visible .entry _Z38CppLanguageExtensions_TextureFunctionsy(
	.param .u64 _Z38CppLanguageExtensions_TextureFunctionsy_param_0
)
{


	ret;

}


// ===== COMPILED SASS (sm_100) =====

	.target	sm_100

	.elftype	@"ET_EXEC"


//--------------------- .note.nv.tkinfo           --------------------------
	.section	.note.nv.tkinfo,"",@"SHT_NOTE"
	.sectionflags	@"SHF_NOTE_NV_TKINFO"
	.tkinfo
        /*0018*/ 	.word	0x00000002
        /*0030*/ 	.string	""
        /*0030*/ 	.string	"ptxas"
        /*0030*/ 	.string	"Cuda compilation tools, release 13.0, V13.0.88"
        /*0030*/ 	.string	"Build cuda_13.0.r13.0/compiler.36424714_0"
        /*0030*/ 	.string	"-arch sm_100 -m 64 "



//--------------------- .note.nv.cuinfo           --------------------------
	.section	.note.nv.cuinfo,"",@"SHT_NOTE"
	.sectionflags	@"SHF_NOTE_NV_CUINFO"
        /*0018*/ 	.short	0x0002
        /*001a*/ 	.short	0x0064
        /*001c*/ 	.short	0x0082
	.zero		2


//--------------------- .nv.info                  --------------------------
	.section	.nv.info,"",@"SHT_CUDA_INFO"
	.align	4


	//----- nvinfo : EIATTR_REGCOUNT
	.align		4
        /*0000*/ 	.byte	0x04, 0x2f
        /*0002*/ 	.short	(.L_1 - .L_0)
	.align		4
.L_0:
        /*0004*/ 	.word	index@(_Z38CppLanguageExtensions_TextureFunctionsy)
        /*0008*/ 	.word	0x00000004


	//----- nvinfo : EIATTR_FRAME_SIZE
	.align		4
.L_1:
        /*000c*/ 	.byte	0x04, 0x11
        /*000e*/ 	.short	(.L_3 - .L_2)
	.align		4
.L_2:
        /*0010*/ 	.word	index@(_Z38CppLanguageExtensions_TextureFunctionsy)
        /*0014*/ 	.word	0x00000000


	//----- nvinfo : EIATTR_MIN_STACK_SIZE
	.align		4
.L_3:
        /*0018*/ 	.byte	0x04, 0x12
        /*001a*/ 	.short	(.L_5 - .L_4)
	.align		4
.L_4:
        /*001c*/ 	.word	index@(_Z38CppLanguageExtensions_TextureFunctionsy)
        /*0020*/ 	.word	0x00000000
.L_5:


//--------------------- .nv.compat                --------------------------
	.section	.nv.compat,"",@"SHT_CUDA_COMPAT_INFO"
	.align	4
        /*0000*/ 	.byte	0x02, 0x09, 0x00, 0x00, 0x02, 0x02, 0x01, 0x00, 0x02, 0x05, 0x05, 0x00, 0x03, 0x07, 0x01, 0x01
        /*0010*/ 	.byte	0x02, 0x03, 0x00, 0x00, 0x02, 0x06, 0x01, 0x00, 0x04, 0x0b, 0x08, 0x00, 0x09, 0x00, 0x00, 0x00
        /*0020*/ 	.byte	0x00, 0x00, 0x00, 0x00


//--------------------- .nv.info._Z38CppLanguageExtensions_TextureFunctionsy --------------------------
	.section	.nv.info._Z38CppLanguageExtensions_TextureFunctionsy,"",@"SHT_CUDA_INFO"
	.sectionflags	@""
	.align	4


	//----- nvinfo : EIATTR_CUDA_API_VERSION
	.align		4
        /*0000*/ 	.byte	0x04, 0x37
        /*0002*/ 	.short	(.L_7 - .L_6)
.L_6:
        /*0004*/ 	.word	0x00000082


	//----- nvinfo : EIATTR_KPARAM_INFO
	.align		4
.L_7:
        /*0008*/ 	.byte	0x04, 0x17
        /*000a*/ 	.short	(.L_9 - .L_8)
.L_8:
        /*000c*/ 	.word	0x00000000
        /*0010*/ 	.short	0x0000
        /*0012*/ 	.short	0x0000
        /*0014*/ 	.byte	0x00, 0xf0, 0x21, 0x00


	//----- nvinfo : EIATTR_SPARSE_MMA_MASK
	.align		4
.L_9:
        /*0018*/ 	.byte	0x03, 0x50
        /*001a*/ 	.short	0x0000


	//----- nvinfo : EIATTR_MAXREG_COUNT
	.align		4
        /*001c*/ 	.byte	0x03, 0x1b
        /*001e*/ 	.short	0x00ff


	//----- nvinfo : EIATTR_MERCURY_ISA_VERSION
	.align		4
        /*0020*/ 	.byte	0x03, 0x5f
        /*0022*/ 	.short	0x0101


	//----- nvinfo : EIATTR_VRC_CTA_INIT_COUNT
	.align		4
        /*0024*/ 	.byte	0x02, 0x4a
	.zero		1
	.zero		1


	//----- nvinfo : EIATTR_EXIT_INSTR_OFFSETS
	.align		4
        /*0028*/ 	.byte	0x04, 0x1c
        /*002a*/ 	.short	(.L_11 - .L_10)


	//   ....[0]....
.L_10:
        /*002c*/ 	.word	0x00000010


	//----- nvinfo : EIATTR_CBANK_PARAM_SIZE
	.align		4
.L_11:
        /*0030*/ 	.byte	0x03, 0x19
        /*0032*/ 	.short	0x0008


	//----- nvinfo : EIATTR_PARAM_CBANK
	.align		4
        /*0034*/ 	.byte	0x04, 0x0a
        /*0036*/ 	.short	(.L_13 - .L_12)
	.align		4
.L_12:
        /*0038*/ 	.word	index@(.nv.constant0._Z38CppLanguageExtensions_TextureFunctionsy)
        /*003c*/ 	.short	0x0380
        /*003e*/ 	.short	0x0008


	//----- nvinfo : EIATTR_SW_WAR
	.align		4
.L_13:
        /*0040*/ 	.byte	0x04, 0x36
        /*0042*/ 	.short	(.L_15 - .L_14)
.L_14:
        /*0044*/ 	.word	0x00000008
.L_15:


//--------------------- .nv.callgraph             --------------------------
	.section	.nv.callgraph,"",@"SHT_CUDA_CALLGRAPH"
	.align	4
	.sectionentsize	8
	.align		4
        /*0000*/ 	.word	0x00000000
	.align		4
        /*0004*/ 	.word	0xffffffff
	.align		4
        /*0008*/ 	.word	0x00000000
	.align		4
        /*000c*/ 	.word	0xfffffffe
	.align		4
        /*0010*/ 	.word	0x00000000
	.align		4
        /*0014*/ 	.word	0xfffffffd
	.align		4
        /*0018*/ 	.word	0x00000000
	.align		4
        /*001c*/ 	.word	0xfffffffc


//--------------------- .text._Z38CppLanguageExtensions_TextureFunctionsy --------------------------
	.section	.text._Z38CppLanguageExtensions_TextureFunctionsy,"ax",@progbits
	.align	128
        .global         _Z38CppLanguageExtensions_TextureFunctionsy
        .type           _Z38CppLanguageExtensions_TextureFunctionsy,@function
        .size           _Z38CppLanguageExtensions_TextureFunctionsy,(.L_x_1 - _Z38CppLanguageExtensions_TextureFunctionsy)
        .other          _Z38CppLanguageExtensions_TextureFunctionsy,@"STO_CUDA_ENTRY STV_DEFAULT"
_Z38CppLanguageExtensions_TextureFunctionsy:
.text._Z38CppLanguageExtensions_TextureFunctionsy:
[----:B------:R-:W-:Y:S01]  /*0000*/  LDC R1, c[0x0][0x37c] ;  /* 0x0000df00ff017b82 */ /* 0x000fe20000000800 */
[----:B------:R-:W-:Y:S05]  /*0010*/  EXIT ;  /* 0x000000000000794d */ /* 0x000fea0003800000 */
.L_x_0:
[----:B------:R-:W-:-:S00]  /*0020*/  BRA `(.L_x_0) ;  /* 0xfffffffc00fc7947 */ /* 0x000fc0000383ffff */
[----:B------:R-:W-:-:S00]  /*0030*/  NOP ;  /* 0x0000000000007918 */ /* 0x000fc00000000000 */
        /* <DEDUP_REMOVED lines=12> */
.L_x_1:


//--------------------- .nv.shared.reserved.0     --------------------------
	.section	.nv.shared.reserved.0,"aw",@nobits
	.weak		__nv_reservedSMEM_offset_0_alias
	.size		__nv_reservedSMEM_offset_0_alias, 0, 64
	.other		__nv_reservedSMEM_offset_0_alias,@"STO_CUDA_RESERVED_SHARED STV_DEFAULT"
__nv_reservedSMEM_offset_0_alias:
	.zero		0
	.zero		64


//--------------------- .nv.constant0._Z38CppLanguageExtensions_TextureFunctionsy --------------------------
	.section	.nv.constant0._Z38CppLanguageExtensions_TextureFunctionsy,"a",@progbits
	.sectionflags	@""
	.align	4
.nv.constant0._Z38CppLanguageExtensions_TextureFunctionsy:
	.zero		904


//--------------------- SYMBOLS --------------------------

	.type		.nv.reservedSmem.offset0,@object
	.size		.nv.reservedSmem.offset0,0x4
